//
// Generated by NVIDIA NVVM Compiler
//
// Compiler Build ID: CL-36424714
// Cuda compilation tools, release 13.0, V13.0.88
// Based on NVVM 20.0.0
//

.version 9.0
.target sm_100
.address_size 64

	// .globl	_ZN3jrb14infrastructure4cuda27convert_to_grayscale_kernelEPKhPhiiiNS1_22GrayscaleAlgorithmTypeE

.visible .entry _ZN3jrb14infrastructure4cuda27convert_to_grayscale_kernelEPKhPhiiiNS1_22GrayscaleAlgorithmTypeE(
	.param .u64 .ptr .align 1 _ZN3jrb14infrastructure4cuda27convert_to_grayscale_kernelEPKhPhiiiNS1_22GrayscaleAlgorithmTypeE_param_0,
	.param .u64 .ptr .align 1 _ZN3jrb14infrastructure4cuda27convert_to_grayscale_kernelEPKhPhiiiNS1_22GrayscaleAlgorithmTypeE_param_1,
	.param .u32 _ZN3jrb14infrastructure4cuda27convert_to_grayscale_kernelEPKhPhiiiNS1_22GrayscaleAlgorithmTypeE_param_2,
	.param .u32 _ZN3jrb14infrastructure4cuda27convert_to_grayscale_kernelEPKhPhiiiNS1_22GrayscaleAlgorithmTypeE_param_3,
	.param .u32 _ZN3jrb14infrastructure4cuda27convert_to_grayscale_kernelEPKhPhiiiNS1_22GrayscaleAlgorithmTypeE_param_4,
	.param .u32 _ZN3jrb14infrastructure4cuda27convert_to_grayscale_kernelEPKhPhiiiNS1_22GrayscaleAlgorithmTypeE_param_5
)
{
	.reg .pred 	%p<11>;
	.reg .b16 	%rs<33>;
	.reg .b32 	%r<31>;
	.reg .b32 	%f<25>;
	.reg .b64 	%rd<13>;

	ld.param.u64 	%rd3, [_ZN3jrb14infrastructure4cuda27convert_to_grayscale_kernelEPKhPhiiiNS1_22GrayscaleAlgorithmTypeE_param_0];
	ld.param.u64 	%rd4, [_ZN3jrb14infrastructure4cuda27convert_to_grayscale_kernelEPKhPhiiiNS1_22GrayscaleAlgorithmTypeE_param_1];
	ld.param.u32 	%r5, [_ZN3jrb14infrastructure4cuda27convert_to_grayscale_kernelEPKhPhiiiNS1_22GrayscaleAlgorithmTypeE_param_2];
	ld.param.u32 	%r8, [_ZN3jrb14infrastructure4cuda27convert_to_grayscale_kernelEPKhPhiiiNS1_22GrayscaleAlgorithmTypeE_param_3];
	ld.param.u32 	%r6, [_ZN3jrb14infrastructure4cuda27convert_to_grayscale_kernelEPKhPhiiiNS1_22GrayscaleAlgorithmTypeE_param_4];
	ld.param.u32 	%r7, [_ZN3jrb14infrastructure4cuda27convert_to_grayscale_kernelEPKhPhiiiNS1_22GrayscaleAlgorithmTypeE_param_5];
	cvta.to.global.u64 	%rd1, %rd4;
	cvta.to.global.u64 	%rd2, %rd3;
	mov.u32 	%r10, %ctaid.x;
	mov.u32 	%r11, %ntid.x;
	mov.u32 	%r12, %tid.x;
	mad.lo.s32 	%r1, %r10, %r11, %r12;
	mov.u32 	%r13, %ctaid.y;
	mov.u32 	%r14, %ntid.y;
	mov.u32 	%r15, %tid.y;
	mad.lo.s32 	%r16, %r13, %r14, %r15;
	setp.ge.s32 	%p1, %r1, %r5;
	setp.ge.s32 	%p2, %r16, %r8;
	or.pred  	%p3, %p1, %p2;
	@%p3 bra 	$L__BB0_16;
	mad.lo.s32 	%r3, %r5, %r16, %r1;
	mul.lo.s32 	%r4, %r3, %r6;
	setp.lt.s32 	%p4, %r6, 3;
	@%p4 bra 	$L__BB0_15;
	cvt.s64.s32 	%rd9, %r4;
	add.s64 	%rd10, %rd2, %rd9;
	ld.global.u8 	%rs1, [%rd10];
	ld.global.u8 	%rs2, [%rd10+1];
	ld.global.u8 	%rs3, [%rd10+2];
	setp.gt.s32 	%p5, %r7, 1;
	@%p5 bra 	$L__BB0_6;
	setp.eq.s32 	%p9, %r7, 0;
	@%p9 bra 	$L__BB0_10;
	setp.eq.s32 	%p10, %r7, 1;
	@%p10 bra 	$L__BB0_5;
	bra.uni 	$L__BB0_13;
$L__BB0_5:
	cvt.rn.f32.u16 	%f7, %rs1;
	cvt.rn.f32.u16 	%f8, %rs2;
	mul.f32 	%f9, %f8, 0f3F371759;
	fma.rn.f32 	%f10, %f7, 0f3E59B3D0, %f9;
	cvt.rn.f32.u16 	%f11, %rs3;
	fma.rn.f32 	%f12, %f11, 0f3D93DD98, %f10;
	cvt.rzi.u32.f32 	%r28, %f12;
	cvt.u16.u32 	%rs32, %r28;
	bra.uni 	$L__BB0_14;
$L__BB0_6:
	setp.eq.s32 	%p6, %r7, 2;
	@%p6 bra 	$L__BB0_11;
	setp.eq.s32 	%p7, %r7, 3;
	@%p7 bra 	$L__BB0_12;
	setp.eq.s32 	%p8, %r7, 4;
	@%p8 bra 	$L__BB0_9;
	bra.uni 	$L__BB0_13;
$L__BB0_9:
	cvt.rn.f32.u16 	%f1, %rs1;
	cvt.rn.f32.u16 	%f2, %rs2;
	mul.f32 	%f3, %f2, 0f3F3851EC;
	fma.rn.f32 	%f4, %f1, 0f3E570A3D, %f3;
	cvt.rn.f32.u16 	%f5, %rs3;
	fma.rn.f32 	%f6, %f5, 0f3D8F5C29, %f4;
	cvt.rzi.u32.f32 	%r17, %f6;
	cvt.u16.u32 	%rs32, %r17;
	bra.uni 	$L__BB0_14;
$L__BB0_10:
	cvt.rn.f32.u16 	%f13, %rs1;
	cvt.rn.f32.u16 	%f14, %rs2;
	mul.f32 	%f15, %f14, 0f3F1645A2;
	fma.rn.f32 	%f16, %f13, 0f3E991687, %f15;
	cvt.rn.f32.u16 	%f17, %rs3;
	fma.rn.f32 	%f18, %f17, 0f3DE978D5, %f16;
	cvt.rzi.u32.f32 	%r29, %f18;
	cvt.u16.u32 	%rs32, %r29;
	bra.uni 	$L__BB0_14;
$L__BB0_11:
	add.s16 	%rs20, %rs2, %rs1;
	add.s16 	%rs22, %rs20, %rs3;
	mul.hi.u16 	%rs32, %rs22, 21846;
	bra.uni 	$L__BB0_14;
$L__BB0_12:
	cvt.u32.u16 	%r18, %rs1;
	and.b32  	%r19, %r18, 255;
	cvt.u32.u16 	%r20, %rs2;
	and.b32  	%r21, %r20, 255;
	cvt.u32.u16 	%r22, %rs3;
	and.b32  	%r23, %r22, 255;
	max.u32 	%r24, %r21, %r23;
	max.u32 	%r25, %r19, %r24;
	min.u32 	%r26, %r21, %r23;
	min.u32 	%r27, %r19, %r26;
	cvt.u16.u32 	%rs15, %r27;
	cvt.u16.u32 	%rs16, %r25;
	add.s16 	%rs17, %rs16, %rs15;
	shr.u16 	%rs32, %rs17, 1;
	bra.uni 	$L__BB0_14;
$L__BB0_13:
	cvt.rn.f32.u16 	%f19, %rs1;
	cvt.rn.f32.u16 	%f20, %rs2;
	mul.f32 	%f21, %f20, 0f3F1645A2;
	fma.rn.f32 	%f22, %f19, 0f3E991687, %f21;
	cvt.rn.f32.u16 	%f23, %rs3;
	fma.rn.f32 	%f24, %f23, 0f3DE978D5, %f22;
	cvt.rzi.u32.f32 	%r30, %f24;
	cvt.u16.u32 	%rs32, %r30;
$L__BB0_14:
	cvt.s64.s32 	%rd11, %r3;
	add.s64 	%rd12, %rd1, %rd11;
	st.global.u8 	[%rd12], %rs32;
	bra.uni 	$L__BB0_16;
$L__BB0_15:
	cvt.s64.s32 	%rd5, %r4;
	add.s64 	%rd6, %rd2, %rd5;
	ld.global.u8 	%rs11, [%rd6];
	cvt.s64.s32 	%rd7, %r3;
	add.s64 	%rd8, %rd1, %rd7;
	st.global.u8 	[%rd8], %rs11;
$L__BB0_16:
	ret;

}


// ===== COMPILED SASS (sm_100) =====

	.target	sm_100

	.elftype	@"ET_EXEC"


//--------------------- .note.nv.tkinfo           --------------------------
	.section	.note.nv.tkinfo,"",@"SHT_NOTE"
	.sectionflags	@"SHF_NOTE_NV_TKINFO"
	.tkinfo
        /*0018*/ 	.word	0x00000002
        /*0030*/ 	.string	""
        /*0030*/ 	.string	"ptxas"
        /*0030*/ 	.string	"Cuda compilation tools, release 13.0, V13.0.88"
        /*0030*/ 	.string	"Build cuda_13.0.r13.0/compiler.36424714_0"
        /*0030*/ 	.string	"-arch sm_100 -m 64 "



//--------------------- .note.nv.cuinfo           --------------------------
	.section	.note.nv.cuinfo,"",@"SHT_NOTE"
	.sectionflags	@"SHF_NOTE_NV_CUINFO"
        /*0018*/ 	.short	0x0002
        /*001a*/ 	.short	0x0064
        /*001c*/ 	.short	0x0082
	.zero		2


//--------------------- .nv.info                  --------------------------
	.section	.nv.info,"",@"SHT_CUDA_INFO"
	.align	4


	//----- nvinfo : EIATTR_REGCOUNT
	.align		4
        /*0000*/ 	.byte	0x04, 0x2f
        /*0002*/ 	.short	(.L_1 - .L_0)
	.align		4
.L_0:
        /*0004*/ 	.word	index@(_ZN3jrb14infrastructure4cuda27convert_to_grayscale_kernelEPKhPhiiiNS1_22GrayscaleAlgorithmTypeE)
        /*0008*/ 	.word	0x0000000a


	//----- nvinfo : EIATTR_FRAME_SIZE
	.align		4
.L_1:
        /*000c*/ 	.byte	0x04, 0x11
        /*000e*/ 	.short	(.L_3 - .L_2)
	.align		4
.L_2:
        /*0010*/ 	.word	index@(_ZN3jrb14infrastructure4cuda27convert_to_grayscale_kernelEPKhPhiiiNS1_22GrayscaleAlgorithmTypeE)
        /*0014*/ 	.word	0x00000000


	//----- nvinfo : EIATTR_MIN_STACK_SIZE
	.align		4
.L_3:
        /*0018*/ 	.byte	0x04, 0x12
        /*001a*/ 	.short	(.L_5 - .L_4)
	.align		4
.L_4:
        /*001c*/ 	.word	index@(_ZN3jrb14infrastructure4cuda27convert_to_grayscale_kernelEPKhPhiiiNS1_22GrayscaleAlgorithmTypeE)
        /*0020*/ 	.word	0x00000000
.L_5:


//--------------------- .nv.compat                --------------------------
	.section	.nv.compat,"",@"SHT_CUDA_COMPAT_INFO"
	.align	4
        /*0000*/ 	.byte	0x02, 0x09, 0x00, 0x00, 0x02, 0x02, 0x01, 0x00, 0x02, 0x05, 0x05, 0x00, 0x03, 0x07, 0x01, 0x01
        /*0010*/ 	.byte	0x02, 0x03, 0x00, 0x00, 0x02, 0x06, 0x01, 0x00, 0x04, 0x0b, 0x08, 0x00, 0x09, 0x00, 0x00, 0x00
        /*0020*/ 	.byte	0x00, 0x00, 0x00, 0x00


//--------------------- .nv.info._ZN3jrb14infrastructure4cuda27convert_to_grayscale_kernelEPKhPhiiiNS1_22GrayscaleAlgorithmTypeE --------------------------
	.section	.nv.info._ZN3jrb14infrastructure4cuda27convert_to_grayscale_kernelEPKhPhiiiNS1_22GrayscaleAlgorithmTypeE,"",@"SHT_CUDA_INFO"
	.sectionflags	@""
	.align	4


	//----- nvinfo : EIATTR_CUDA_API_VERSION
	.align		4
        /*0000*/ 	.byte	0x04, 0x37
        /*0002*/ 	.short	(.L_7 - .L_6)
.L_6:
        /*0004*/ 	.word	0x00000082


	//----- nvinfo : EIATTR_KPARAM_INFO
	.align		4
.L_7:
        /*0008*/ 	.byte	0x04, 0x17
        /*000a*/ 	.short	(.L_9 - .L_8)
.L_8:
        /*000c*/ 	.word	0x00000000
        /*0010*/ 	.short	0x0005
        /*0012*/ 	.short	0x001c
        /*0014*/ 	.byte	0x00, 0xf0, 0x11, 0x00


	//----- nvinfo : EIATTR_KPARAM_INFO
	.align		4
.L_9:
        /*0018*/ 	.byte	0x04, 0x17
        /*001a*/ 	.short	(.L_11 - .L_10)
.L_10:
        /*001c*/ 	.word	0x00000000
        /*0020*/ 	.short	0x0004
        /*0022*/ 	.short	0x0018
        /*0024*/ 	.byte	0x00, 0xf0, 0x11, 0x00


	//----- nvinfo : EIATTR_KPARAM_INFO
	.align		4
.L_11:
        /*0028*/ 	.byte	0x04, 0x17
        /*002a*/ 	.short	(.L_13 - .L_12)
.L_12:
        /*002c*/ 	.word	0x00000000
        /*0030*/ 	.short	0x0003
        /*0032*/ 	.short	0x0014
        /*0034*/ 	.byte	0x00, 0xf0, 0x11, 0x00


	//----- nvinfo : EIATTR_KPARAM_INFO
	.align		4
.L_13:
        /*0038*/ 	.byte	0x04, 0x17
        /*003a*/ 	.short	(.L_15 - .L_14)
.L_14:
        /*003c*/ 	.word	0x00000000
        /*0040*/ 	.short	0x0002
        /*0042*/ 	.short	0x0010
        /*0044*/ 	.byte	0x00, 0xf0, 0x11, 0x00


	//----- nvinfo : EIATTR_KPARAM_INFO
	.align		4
.L_15:
        /*0048*/ 	.byte	0x04, 0x17
        /*004a*/ 	.short	(.L_17 - .L_16)
.L_16:
        /*004c*/ 	.word	0x00000000
        /*0050*/ 	.short	0x0001
        /*0052*/ 	.short	0x0008
        /*0054*/ 	.byte	0x00, 0xf5, 0x21, 0x00


	//----- nvinfo : EIATTR_KPARAM_INFO
	.align		4
.L_17:
        /*0058*/ 	.byte	0x04, 0x17
        /*005a*/ 	.short	(.L_19 - .L_18)
.L_18:
        /*005c*/ 	.word	0x00000000
        /*0060*/ 	.short	0x0000
        /*0062*/ 	.short	0x0000
        /*0064*/ 	.byte	0x00, 0xf5, 0x21, 0x00


	//----- nvinfo : EIATTR_SPARSE_MMA_MASK
	.align		4
.L_19:
        /*0068*/ 	.byte	0x03, 0x50
        /*006a*/ 	.short	0x0000


	//----- nvinfo : EIATTR_MAXREG_COUNT
	.align		4
        /*006c*/ 	.byte	0x03, 0x1b
        /*006e*/ 	.short	0x00ff


	//----- nvinfo : EIATTR_MERCURY_ISA_VERSION
	.align		4
        /*0070*/ 	.byte	0x03, 0x5f
        /*0072*/ 	.short	0x0101


	//----- nvinfo : EIATTR_VRC_CTA_INIT_COUNT
	.align		4
        /*0074*/ 	.byte	0x02, 0x4a
	.zero		1
	.zero		1


	//----- nvinfo : EIATTR_EXIT_INSTR_OFFSETS
	.align		4
        /*0078*/ 	.byte	0x04, 0x1c
        /*007a*/ 	.short	(.L_21 - .L_20)


	//   ....[0]....
.L_20:
        /*007c*/ 	.word	0x000000c0


	//   ....[1]....
        /*0080*/ 	.word	0x00000580


	//   ....[2]....
        /*0084*/ 	.word	0x00000600


	//----- nvinfo : EIATTR_INDIRECT_BRANCH_TARGETS
	.align		4
.L_21:
        /*0088*/ 	.byte	0x04, 0x34
        /*008a*/ 	.short	(.L_23 - .L_22)


	//   ....[0]....
.L_22:
        /*008c*/ 	.word	.L_x_4@srel
        /*0090*/ 	.short	0x0
        /*0092*/ 	.short	0x0
        /*0094*/ 	.word	0x3
        /*0098*/ 	.word	.L_x_5@srel
        /*009c*/ 	.word	.L_x_6@srel
        /*00a0*/ 	.word	.L_x_7@srel


	//   ....[1]....
        /*00a4*/ 	.word	.L_x_8@srel
        /*00a8*/ 	.short	0x0
        /*00aa*/ 	.short	0x0
        /*00ac*/ 	.word	0x4
        /*00b0*/ 	.word	.L_x_9@srel
        /*00b4*/ 	.word	.L_x_10@srel
        /*00b8*/ 	.word	.L_x_11@srel
        /*00bc*/ 	.word	.L_x_7@srel


	//----- nvinfo : EIATTR_CBANK_PARAM_SIZE
	.align		4
.L_23:
        /*00c0*/ 	.byte	0x03, 0x19
        /*00c2*/ 	.short	0x0020


	//----- nvinfo : EIATTR_PARAM_CBANK
	.align		4
        /*00c4*/ 	.byte	0x04, 0x0a
        /*00c6*/ 	.short	(.L_25 - .L_24)
	.align		4
.L_24:
        /*00c8*/ 	.word	index@(.nv.constant0._ZN3jrb14infrastructure4cuda27convert_to_grayscale_kernelEPKhPhiiiNS1_22GrayscaleAlgorithmTypeE)
        /*00cc*/ 	.short	0x0380
        /*00ce*/ 	.short	0x0020


	//----- nvinfo : EIATTR_SW_WAR
	.align		4
.L_25:
        /*00d0*/ 	.byte	0x04, 0x36
        /*00d2*/ 	.short	(.L_27 - .L_26)
.L_26:
        /*00d4*/ 	.word	0x00000008
.L_27:


//--------------------- .nv.callgraph             --------------------------
	.section	.nv.callgraph,"",@"SHT_CUDA_CALLGRAPH"
	.align	4
	.sectionentsize	8
	.align		4
        /*0000*/ 	.word	0x00000000
	.align		4
        /*0004*/ 	.word	0xffffffff
	.align		4
        /*0008*/ 	.word	0x00000000
	.align		4
        /*000c*/ 	.word	0xfffffffe
	.align		4
        /*0010*/ 	.word	0x00000000
	.align		4
        /*0014*/ 	.word	0xfffffffd
	.align		4
        /*0018*/ 	.word	0x00000000
	.align		4
        /*001c*/ 	.word	0xfffffffc


//--------------------- .nv.constant2._ZN3jrb14infrastructure4cuda27convert_to_grayscale_kernelEPKhPhiiiNS1_22GrayscaleAlgorithmTypeE --------------------------
	.section	.nv.constant2._ZN3jrb14infrastructure4cuda27convert_to_grayscale_kernelEPKhPhiiiNS1_22GrayscaleAlgorithmTypeE,"a",@progbits
	.sectionflags	@""
	.align	4
.nv.constant2._ZN3jrb14infrastructure4cuda27convert_to_grayscale_kernelEPKhPhiiiNS1_22GrayscaleAlgorithmTypeE:
        /*0000*/ 	.byte	0xa0, 0x02, 0x00, 0x00, 0x10, 0x02, 0x00, 0x00, 0xc0, 0x04, 0x00, 0x00, 0x20, 0x04, 0x00, 0x00
        /*0010*/ 	.byte	0x60, 0x04, 0x00, 0x00, 0x90, 0x03, 0x00, 0x00, 0xc0, 0x04, 0x00, 0x00


//--------------------- .text._ZN3jrb14infrastructure4cuda27convert_to_grayscale_kernelEPKhPhiiiNS1_22GrayscaleAlgorithmTypeE --------------------------
	.section	.text._ZN3jrb14infrastructure4cuda27convert_to_grayscale_kernelEPKhPhiiiNS1_22GrayscaleAlgorithmTypeE,"ax",@progbits
	.align	128
        .global         _ZN3jrb14infrastructure4cuda27convert_to_grayscale_kernelEPKhPhiiiNS1_22GrayscaleAlgorithmTypeE
        .type           _ZN3jrb14infrastructure4cuda27convert_to_grayscale_kernelEPKhPhiiiNS1_22GrayscaleAlgorithmTypeE,@function
        .size           _ZN3jrb14infrastructure4cuda27convert_to_grayscale_kernelEPKhPhiiiNS1_22GrayscaleAlgorithmTypeE,(.L_x_13 - _ZN3jrb14infrastructure4cuda27convert_to_grayscale_kernelEPKhPhiiiNS1_22GrayscaleAlgorithmTypeE)
        .other          _ZN3jrb14infrastructure4cuda27convert_to_grayscale_kernelEPKhPhiiiNS1_22GrayscaleAlgorithmTypeE,@"STO_CUDA_ENTRY STV_DEFAULT"
_ZN3jrb14infrastructure4cuda27convert_to_grayscale_kernelEPKhPhiiiNS1_22GrayscaleAlgorithmTypeE:
.text._ZN3jrb14infrastructure4cuda27convert_to_grayscale_kernelEPKhPhiiiNS1_22GrayscaleAlgorithmTypeE:
[----:B------:R-:W-:Y:S01]  /*0000*/  LDC R1, c[0x0][0x37c] ;  /* 0x0000df00ff017b82 */ /* 0x000fe20000000800 */
[----:B------:R-:W0:Y:S07]  /*0010*/  S2R R2, SR_TID.Y ;  /* 0x0000000000027919 */ /* 0x000e2e0000002200 */
[----:B------:R-:W1:Y:S01]  /*0020*/  LDC R0, c[0x0][0x360] ;  /* 0x0000d800ff007b82 */ /* 0x000e620000000800 */
[----:B------:R-:W2:Y:S01]  /*0030*/  LDCU.64 UR6, c[0x0][0x390] ;  /* 0x00007200ff0677ac */ /* 0x000ea20008000a00 */
[----:B------:R-:W1:Y:S06]  /*0040*/  S2R R5, SR_TID.X ;  /* 0x0000000000057919 */ /* 0x000e6c0000002100 */
[----:B------:R-:W0:Y:S08]  /*0050*/  S2UR UR5, SR_CTAID.Y ;  /* 0x00000000000579c3 */ /* 0x000e300000002600 */
[----:B------:R-:W0:Y:S08]  /*0060*/  LDC R3, c[0x0][0x364] ;  /* 0x0000d900ff037b82 */ /* 0x000e300000000800 */
[----:B------:R-:W1:Y:S01]  /*0070*/  S2UR UR4, SR_CTAID.X ;  /* 0x00000000000479c3 */ /* 0x000e620000002500 */
[----:B0-----:R-:W-:-:S05]  /*0080*/  IMAD R3, R3, UR5, R2 ;  /* 0x0000000503037c24 */ /* 0x001fca000f8e0202 */
[----:B--2---:R-:W-:Y:S01]  /*0090*/  ISETP.GE.AND P0, PT, R3, UR7, PT ;  /* 0x0000000703007c0c */ /* 0x004fe2000bf06270 */
[----:B-1----:R-:W-:-:S05]  /*00a0*/  IMAD R0, R0, UR4, R5 ;  /* 0x0000000400007c24 */ /* 0x002fca000f8e0205 */
[----:B------:R-:W-:-:S13]  /*00b0*/  ISETP.GE.OR P0, PT, R0, UR6, P0 ;  /* 0x0000000600007c0c */ /* 0x000fda0008706670 */
[----:B------:R-:W-:Y:S05]  /*00c0*/  @P0 EXIT ;  /* 0x000000000000094d */ /* 0x000fea0003800000 */
[----:B------:R-:W0:Y:S01]  /*00d0*/  LDCU UR7, c[0x0][0x398] ;  /* 0x00007300ff0777ac */ /* 0x000e220008000800 */
[----:B------:R-:W-:Y:S01]  /*00e0*/  IMAD R0, R3, UR6, R0 ;  /* 0x0000000603007c24 */ /* 0x000fe2000f8e0200 */
[----:B------:R-:W1:Y:S01]  /*00f0*/  LDCU.64 UR4, c[0x0][0x358] ;  /* 0x00006b00ff0477ac */ /* 0x000e620008000a00 */
[----:B0-----:R-:W-:Y:S02]  /*0100*/  UISETP.GE.AND UP0, UPT, UR7, 0x3, UPT ;  /* 0x000000030700788c */ /* 0x001fe4000bf06270 */
[----:B------:R-:W-:-:S07]  /*0110*/  IMAD R3, R0, UR7, RZ ;  /* 0x0000000700037c24 */ /* 0x000fce000f8e02ff */
[----:B-1----:R-:W-:Y:S05]  /*0120*/  BRA.U !UP0, `(.L_x_0) ;  /* 0x0000000508187547 */ /* 0x002fea000b800000 */
[----:B------:R-:W0:Y:S01]  /*0130*/  LDC R7, c[0x0][0x39c] ;  /* 0x0000e700ff077b82 */ /* 0x000e220000000800 */
[----:B------:R-:W1:Y:S02]  /*0140*/  LDCU.64 UR6, c[0x0][0x380] ;  /* 0x00007000ff0677ac */ /* 0x000e640008000a00 */
[----:B-1----:R-:W-:-:S04]  /*0150*/  IADD3 R2, P0, PT, R3, UR6, RZ ;  /* 0x0000000603027c10 */ /* 0x002fc8000ff1e0ff */
[----:B------:R-:W-:Y:S02]  /*0160*/  LEA.HI.X.SX32 R3, R3, UR7, 0x1, P0 ;  /* 0x0000000703037c11 */ /* 0x000fe400080f0eff */
[----:B0-----:R-:W-:-:S03]  /*0170*/  ISETP.GT.AND P0, PT, R7, 0x1, PT ;  /* 0x000000010700780c */ /* 0x001fc60003f04270 */
[----:B------:R0:W5:Y:S04]  /*0180*/  LDG.E.U8 R4, desc[UR4][R2.64] ;  /* 0x0000000402047981 */ /* 0x000168000c1e1100 */
[----:B------:R0:W5:Y:S04]  /*0190*/  LDG.E.U8 R5, desc[UR4][R2.64+0x1] ;  /* 0x0000010402057981 */ /* 0x000168000c1e1100 */
[----:B------:R0:W5:Y:S02]  /*01a0*/  LDG.E.U8 R6, desc[UR4][R2.64+0x2] ;  /* 0x0000020402067981 */ /* 0x000164000c1e1100 */
[----:B------:R-:W-:Y:S05]  /*01b0*/  @P0 BRA `(.L_x_1) ;  /* 0x00000000005c0947 */ /* 0x000fea0003800000 */
[----:B0-----:R-:W-:-:S05]  /*01c0*/  VIMNMX.U32 R2, PT, PT, R7, 0x2, PT ;  /* 0x0000000207027848 */ /* 0x001fca0003fe0000 */
[----:B------:R-:W-:-:S04]  /*01d0*/  IMAD.SHL.U32 R7, R2, 0x4, RZ ;  /* 0x0000000402077824 */ /* 0x000fc800078e00ff */
[----:B------:R-:W0:Y:S02]  /*01e0*/  LDC R2, c[0x2][R7] ;  /* 0x0080000007027b82 */ /* 0x000e240000000800 */
[----:B0-----:R-:W-:-:S04]  /*01f0*/  SHF.R.S32.HI R3, RZ, 0x1f, R2 ;  /* 0x0000001fff037819 */ /* 0x001fc80000011402 */
.L_x_4:
[----:B------:R-:W-:Y:S05]  /*0200*/  BRX R2 -0x210                                      (*"BRANCH_TARGETS .L_x_5,.L_x_6,.L_x_7"*) ;  /* 0xfffffffc027c7949 */ /* 0x000fea000383ffff */
.L_x_6:
[----:B-----5:R-:W0:Y:S08]  /*0210*/  I2F.U16 R5, R5 ;  /* 0x0000000500057306 */ /* 0x020e300000101000 */
[----:B------:R-:W1:Y:S01]  /*0220*/  I2F.U16 R4, R4 ;  /* 0x0000000400047306 */ /* 0x000e620000101000 */
[----:B0-----:R-:W-:-:S07]  /*0230*/  FMUL R3, R5, 0.71520000696182250977 ;  /* 0x3f37175905037820 */ /* 0x001fce0000400000 */
[----:B------:R-:W0:Y:S01]  /*0240*/  I2F.U16 R6, R6 ;  /* 0x0000000600067306 */ /* 0x000e220000101000 */
[----:B-1----:R-:W-:-:S04]  /*0250*/  FFMA R3, R4, 0.21259999275207519531, R3 ;  /* 0x3e59b3d004037823 */ /* 0x002fc80000000003 */
[----:B0-----:R-:W-:-:S06]  /*0260*/  FFMA R3, R6, 0.072200000286102294922, R3 ;  /* 0x3d93dd9806037823 */ /* 0x001fcc0000000003 */
[----:B------:R-:W0:Y:S02]  /*0270*/  F2I.U32.TRUNC.NTZ R3, R3 ;  /* 0x0000000300037305 */ /* 0x000e24000020f000 */
[----:B0-----:R-:W-:Y:S01]  /*0280*/  PRMT R7, R3, 0x7610, R7 ;  /* 0x0000761003077816 */ /* 0x001fe20000000007 */
[----:B------:R-:W-:Y:S06]  /*0290*/  BRA `(.L_x_2) ;  /* 0x0000000000a87947 */ /* 0x000fec0003800000 */
.L_x_5:
[----:B-----5:R-:W0:Y:S08]  /*02a0*/  I2F.U16 R2, R5 ;  /* 0x0000000500027306 */ /* 0x020e300000101000 */
[----:B------:R-:W1:Y:S01]  /*02b0*/  I2F.U16 R3, R4 ;  /* 0x0000000400037306 */ /* 0x000e620000101000 */
[----:B0-----:R-:W-:-:S07]  /*02c0*/  FMUL R2, R2, 0.58700001239776611328 ;  /* 0x3f1645a202027820 */ /* 0x001fce0000400000 */
[----:B------:R-:W0:Y:S01]  /*02d0*/  I2F.U16 R7, R6 ;  /* 0x0000000600077306 */ /* 0x000e220000101000 */
[----:B-1----:R-:W-:-:S04]  /*02e0*/  FFMA R2, R3, 0.29899999499320983887, R2 ;  /* 0x3e99168703027823 */ /* 0x002fc80000000002 */
[----:B0-----:R-:W-:-:S06]  /*02f0*/  FFMA R2, R7, 0.11400000005960464478, R2 ;  /* 0x3de978d507027823 */ /* 0x001fcc0000000002 */
[----:B------:R-:W0:Y:S02]  /*0300*/  F2I.U32.TRUNC.NTZ R2, R2 ;  /* 0x0000000200027305 */ /* 0x000e24000020f000 */
[----:B0-----:R-:W-:Y:S01]  /*0310*/  PRMT R7, R2, 0x7610, R7 ;  /* 0x0000761002077816 */ /* 0x001fe20000000007 */
[----:B------:R-:W-:Y:S06]  /*0320*/  BRA `(.L_x_2) ;  /* 0x0000000000847947 */ /* 0x000fec0003800000 */
.L_x_1:
[----:B0-----:R-:W-:-:S05]  /*0330*/  IMAD.MOV.U32 R2, RZ, RZ, -0x2 ;  /* 0xfffffffeff027424 */ /* 0x001fca00078e00ff */
[----:B------:R-:W-:-:S05]  /*0340*/  VIADDMNMX.U32 R2, R7, R2, 0x3, PT ;  /* 0x0000000307027446 */ /* 0x000fca0003800002 */
[----:B------:R-:W-:-:S04]  /*0350*/  IMAD.SHL.U32 R7, R2, 0x4, RZ ;  /* 0x0000000402077824 */ /* 0x000fc800078e00ff */
[----:B------:R-:W0:Y:S02]  /*0360*/  LDC R2, c[0x2][R7+0xc] ;  /* 0x0080030007027b82 */ /* 0x000e240000000800 */
[----:B0-----:R-:W-:-:S04]  /*0370*/  SHF.R.S32.HI R3, RZ, 0x1f, R2 ;  /* 0x0000001fff037819 */ /* 0x001fc80000011402 */
.L_x_8:
[----:B------:R-:W-:Y:S05]  /*0380*/  BRX R2 -0x390                                      (*"BRANCH_TARGETS .L_x_9,.L_x_10,.L_x_11,.L_x_7"*) ;  /* 0xfffffffc021c7949 */ /* 0x000fea000383ffff */
.L_x_11:
[----:B-----5:R-:W0:Y:S08]  /*0390*/  I2F.U16 R2, R5 ;  /* 0x0000000500027306 */ /* 0x020e300000101000 */
[----:B------:R-:W1:Y:S01]  /*03a0*/  I2F.U16 R3, R4 ;  /* 0x0000000400037306 */ /* 0x000e620000101000 */
[----:B0-----:R-:W-:-:S07]  /*03b0*/  FMUL R2, R2, 0.72000002861022949219 ;  /* 0x3f3851ec02027820 */ /* 0x001fce0000400000 */
[----:B------:R-:W0:Y:S01]  /*03c0*/  I2F.U16 R7, R6 ;  /* 0x0000000600077306 */ /* 0x000e220000101000 */
[----:B-1----:R-:W-:-:S04]  /*03d0*/  FFMA R2, R3, 0.20999999344348907471, R2 ;  /* 0x3e570a3d03027823 */ /* 0x002fc80000000002 */
[----:B0-----:R-:W-:-:S06]  /*03e0*/  FFMA R2, R7, 0.070000000298023223877, R2 ;  /* 0x3d8f5c2907027823 */ /* 0x001fcc0000000002 */
[----:B------:R-:W0:Y:S02]  /*03f0*/  F2I.U32.TRUNC.NTZ R2, R2 ;  /* 0x0000000200027305 */ /* 0x000e24000020f000 */
[----:B0-----:R-:W-:Y:S01]  /*0400*/  PRMT R7, R2, 0x7610, R7 ;  /* 0x0000761002077816 */ /* 0x001fe20000000007 */
[----:B------:R-:W-:Y:S06]  /*0410*/  BRA `(.L_x_2) ;  /* 0x0000000000487947 */ /* 0x000fec0003800000 */
.L_x_9:
[----:B-----5:R-:W-:-:S05]  /*0420*/  IADD3 R4, PT, PT, R6, R5, R4 ;  /* 0x0000000506047210 */ /* 0x020fca0007ffe004 */
[----:B------:R-:W-:-:S05]  /*0430*/  IMAD R4, R4, 0x5556, RZ ;  /* 0x0000555604047824 */ /* 0x000fca00078e02ff */
[----:B------:R-:W-:Y:S01]  /*0440*/  SHF.R.U32.HI R7, RZ, 0x10, R4 ;  /* 0x00000010ff077819 */ /* 0x000fe20000011604 */
[----:B------:R-:W-:Y:S06]  /*0450*/  BRA `(.L_x_2) ;  /* 0x0000000000387947 */ /* 0x000fec0003800000 */
.L_x_10:
[CCC-:B-----5:R-:W-:Y:S02]  /*0460*/  VIMNMX3.U32 R2, R5.reuse, R6.reuse, R4.reuse, !PT ;  /* 0x000000060502720f */ /* 0x1e0fe40007800004 */
[----:B------:R-:W-:-:S05]  /*0470*/  VIMNMX3.U32 R5, R5, R6, R4, PT ;  /* 0x000000060505720f */ /* 0x000fca0003800004 */
[----:B------:R-:W-:-:S05]  /*0480*/  IMAD.IADD R2, R2, 0x1, R5 ;  /* 0x0000000102027824 */ /* 0x000fca00078e0205 */
[----:B------:R-:W-:-:S04]  /*0490*/  SHF.R.U32.HI R2, RZ, 0x1, R2 ;  /* 0x00000001ff027819 */ /* 0x000fc80000011602 */
[----:B------:R-:W-:Y:S01]  /*04a0*/  PRMT R7, R2, 0x7610, R7 ;  /* 0x0000761002077816 */ /* 0x000fe20000000007 */
[----:B------:R-:W-:Y:S06]  /*04b0*/  BRA `(.L_x_2) ;  /* 0x0000000000207947 */ /* 0x000fec0003800000 */
.L_x_7:
[----:B-----5:R-:W0:Y:S08]  /*04c0*/  I2F.U16 R5, R5 ;  /* 0x0000000500057306 */ /* 0x020e300000101000 */
[----:B------:R-:W1:Y:S01]  /*04d0*/  I2F.U16 R4, R4 ;  /* 0x0000000400047306 */ /* 0x000e620000101000 */
[----:B0-----:R-:W-:-:S07]  /*04e0*/  FMUL R3, R5, 0.58700001239776611328 ;  /* 0x3f1645a205037820 */ /* 0x001fce0000400000 */
[----:B------:R-:W0:Y:S01]  /*04f0*/  I2F.U16 R6, R6 ;  /* 0x0000000600067306 */ /* 0x000e220000101000 */
[----:B-1----:R-:W-:-:S04]  /*0500*/  FFMA R3, R4, 0.29899999499320983887, R3 ;  /* 0x3e99168704037823 */ /* 0x002fc80000000003 */
[----:B0-----:R-:W-:-:S06]  /*0510*/  FFMA R3, R6, 0.11400000005960464478, R3 ;  /* 0x3de978d506037823 */ /* 0x001fcc0000000003 */
[----:B------:R-:W0:Y:S02]  /*0520*/  F2I.U32.TRUNC.NTZ R3, R3 ;  /* 0x0000000300037305 */ /* 0x000e24000020f000 */
[----:B0-----:R-:W-:-:S07]  /*0530*/  PRMT R7, R3, 0x7610, R7 ;  /* 0x0000761003077816 */ /* 0x001fce0000000007 */
.L_x_2:
[----:B------:R-:W0:Y:S02]  /*0540*/  LDCU.64 UR6, c[0x0][0x388] ;  /* 0x00007100ff0677ac */ /* 0x000e240008000a00 */
[----:B0-----:R-:W-:-:S04]  /*0550*/  IADD3 R2, P0, PT, R0, UR6, RZ ;  /* 0x0000000600027c10 */ /* 0x001fc8000ff1e0ff */
[----:B------:R-:W-:-:S05]  /*0560*/  LEA.HI.X.SX32 R3, R0, UR7, 0x1, P0 ;  /* 0x0000000700037c11 */ /* 0x000fca00080f0eff */
[----:B------:R-:W-:Y:S01]  /*0570*/  STG.E.U8 desc[UR4][R2.64], R7 ;  /* 0x0000000702007986 */ /* 0x000fe2000c101104 */
[----:B------:R-:W-:Y:S05]  /*0580*/  EXIT ;  /* 0x000000000000794d */ /* 0x000fea0003800000 */
.L_x_0:
[----:B------:R-:W0:Y:S02]  /*0590*/  LDCU.128 UR8, c[0x0][0x380] ;  /* 0x00007000ff0877ac */ /* 0x000e240008000c00 */
[----:B0-----:R-:W-:-:S04]  /*05a0*/  IADD3 R2, P0, PT, R3, UR8, RZ ;  /* 0x0000000803027c10 */ /* 0x001fc8000ff1e0ff */
[----:B------:R-:W-:-:S06]  /*05b0*/  LEA.HI.X.SX32 R3, R3, UR9, 0x1, P0 ;  /* 0x0000000903037c11 */ /* 0x000fcc00080f0eff */
[----:B------:R-:W2:Y:S01]  /*05c0*/  LDG.E.U8 R3, desc[UR4][R2.64] ;  /* 0x0000000402037981 */ /* 0x000ea2000c1e1100 */
[----:B------:R-:W-:-:S04]  /*05d0*/  IADD3 R4, P0, PT, R0, UR10, RZ ;  /* 0x0000000a00047c10 */ /* 0x000fc8000ff1e0ff */
[----:B------:R-:W-:-:S05]  /*05e0*/  LEA.HI.X.SX32 R5, R0, UR11, 0x1, P0 ;  /* 0x0000000b00057c11 */ /* 0x000fca00080f0eff */
[----:B--2---:R-:W-:Y:S01]  /*05f0*/  STG.E.U8 desc[UR4][R4.64], R3 ;  /* 0x0000000304007986 */ /* 0x004fe2000c101104 */
[----:B------:R-:W-:Y:S05]  /*0600*/  EXIT ;  /* 0x000000000000794d */ /* 0x000fea0003800000 */
.L_x_3:
[----:B------:R-:W-:-:S00]  /*0610*/  BRA `(.L_x_3) ;  /* 0xfffffffc00fc7947 */ /* 0x000fc0000383ffff */
[----:B------:R-:W-:-:S00]  /*0620*/  NOP ;  /* 0x0000000000007918 */ /* 0x000fc00000000000 */
        /* <DEDUP_REMOVED lines=13> */
.L_x_13:


//--------------------- .nv.shared.reserved.0     --------------------------
	.section	.nv.shared.reserved.0,"aw",@nobits
	.weak		__nv_reservedSMEM_offset_0_alias
	.size		__nv_reservedSMEM_offset_0_alias, 0, 64
	.other		__nv_reservedSMEM_offset_0_alias,@"STO_CUDA_RESERVED_SHARED STV_DEFAULT"
__nv_reservedSMEM_offset_0_alias:
	.zero		0
	.zero		64


//--------------------- .nv.constant0._ZN3jrb14infrastructure4cuda27convert_to_grayscale_kernelEPKhPhiiiNS1_22GrayscaleAlgorithmTypeE --------------------------
	.section	.nv.constant0._ZN3jrb14infrastructure4cuda27convert_to_grayscale_kernelEPKhPhiiiNS1_22GrayscaleAlgorithmTypeE,"a",@progbits
	.sectionflags	@""
	.align	4
.nv.constant0._ZN3jrb14infrastructure4cuda27convert_to_grayscale_kernelEPKhPhiiiNS1_22GrayscaleAlgorithmTypeE:
	.zero		928


//--------------------- SYMBOLS --------------------------

	.type		.nv.reservedSmem.offset0,@object
	.size		.nv.reservedSmem.offset0,0x4
